//
// Generated by NVIDIA NVVM Compiler
//
// Compiler Build ID: CL-36424714
// Cuda compilation tools, release 13.0, V13.0.88
// Based on NVVM 20.0.0
//

.version 9.0
.target sm_100
.address_size 64

	// .globl	_Z12helloFromGpuv
.extern .func  (.param .b32 func_retval0) vprintf
(
	.param .b64 vprintf_param_0,
	.param .b64 vprintf_param_1
)
;
.global .align 1 .b8 $str[42] = {72, 101, 108, 108, 111, 32, 87, 111, 114, 108, 100, 32, 102, 114, 111, 109, 32, 98, 108, 111, 99, 107, 32, 37, 100, 32, 97, 110, 100, 32, 116, 104, 114, 101, 97, 100, 32, 37, 100, 33, 10};

.visible .entry _Z12helloFromGpuv()
{
	.local .align 8 .b8 	__local_depot0[8];
	.reg .b64 	%SP;
	.reg .b64 	%SPL;
	.reg .b32 	%r<5>;
	.reg .b64 	%rd<5>;

	mov.u64 	%SPL, __local_depot0;
	cvta.local.u64 	%SP, %SPL;
	add.u64 	%rd1, %SP, 0;
	add.u64 	%rd2, %SPL, 0;
	mov.u32 	%r1, %ctaid.x;
	mov.u32 	%r2, %tid.x;
	st.local.v2.u32 	[%rd2], {%r1, %r2};
	mov.u64 	%rd3, $str;
	cvta.global.u64 	%rd4, %rd3;
	{ // callseq 0, 0
	.param .b64 param0;
	st.param.b64 	[param0], %rd4;
	.param .b64 param1;
	st.param.b64 	[param1], %rd1;
	.param .b32 retval0;
	call.uni (retval0), 
	vprintf, 
	(
	param0, 
	param1
	);
	ld.param.b32 	%r3, [retval0];
	} // callseq 0
	ret;

}


// ===== COMPILED SASS (sm_100) =====

	.target	sm_100

	.elftype	@"ET_EXEC"


//--------------------- .note.nv.tkinfo           --------------------------
	.section	.note.nv.tkinfo,"",@"SHT_NOTE"
	.sectionflags	@"SHF_NOTE_NV_TKINFO"
	.tkinfo
        /*0018*/ 	.word	0x00000002
        /*0030*/ 	.string	""
        /*0030*/ 	.string	"ptxas"
        /*0030*/ 	.string	"Cuda compilation tools, release 13.0, V13.0.88"
        /*0030*/ 	.string	"Build cuda_13.0.r13.0/compiler.36424714_0"
        /*0030*/ 	.string	"-arch sm_100 -m 64 "



//--------------------- .note.nv.cuinfo           --------------------------
	.section	.note.nv.cuinfo,"",@"SHT_NOTE"
	.sectionflags	@"SHF_NOTE_NV_CUINFO"
        /*0018*/ 	.short	0x0002
        /*001a*/ 	.short	0x0064
        /*001c*/ 	.short	0x0082
	.zero		2


//--------------------- .nv.info                  --------------------------
	.section	.nv.info,"",@"SHT_CUDA_INFO"
	.align	4


	//----- nvinfo : EIATTR_REGCOUNT
	.align		4
        /*0000*/ 	.byte	0x04, 0x2f
        /*0002*/ 	.short	(.L_2 - .L_1)
	.align		4
.L_1:
        /*0004*/ 	.word	index@(_Z12helloFromGpuv)
        /*0008*/ 	.word	0x00000018


	//----- nvinfo : EIATTR_FRAME_SIZE
	.align		4
.L_2:
        /*000c*/ 	.byte	0x04, 0x11
        /*000e*/ 	.short	(.L_4 - .L_3)
	.align		4
.L_3:
        /*0010*/ 	.word	index@(_Z12helloFromGpuv)
        /*0014*/ 	.word	0x00000008


	//----- nvinfo : EIATTR_MIN_STACK_SIZE
	.align		4
.L_4:
        /*0018*/ 	.byte	0x04, 0x12
        /*001a*/ 	.short	(.L_6 - .L_5)
	.align		4
.L_5:
        /*001c*/ 	.word	index@(_Z12helloFromGpuv)
        /*0020*/ 	.word	0x00000008
.L_6:


//--------------------- .nv.compat                --------------------------
	.section	.nv.compat,"",@"SHT_CUDA_COMPAT_INFO"
	.align	4
        /*0000*/ 	.byte	0x02, 0x09, 0x00, 0x00, 0x02, 0x02, 0x01, 0x00, 0x02, 0x05, 0x05, 0x00, 0x03, 0x07, 0x01, 0x01
        /*0010*/ 	.byte	0x02, 0x03, 0x00, 0x00, 0x02, 0x06, 0x01, 0x00, 0x04, 0x0b, 0x08, 0x00, 0x09, 0x00, 0x00, 0x00
        /*0020*/ 	.byte	0x00, 0x00, 0x00, 0x00


//--------------------- .nv.info._Z12helloFromGpuv --------------------------
	.section	.nv.info._Z12helloFromGpuv,"",@"SHT_CUDA_INFO"
	.sectionflags	@""
	.align	4


	//----- nvinfo : EIATTR_CUDA_API_VERSION
	.align		4
        /*0000*/ 	.byte	0x04, 0x37
        /*0002*/ 	.short	(.L_8 - .L_7)
.L_7:
        /*0004*/ 	.word	0x00000082


	//----- nvinfo : EIATTR_SPARSE_MMA_MASK
	.align		4
.L_8:
        /*0008*/ 	.byte	0x03, 0x50
        /*000a*/ 	.short	0x0000


	//----- nvinfo : EIATTR_MAXREG_COUNT
	.align		4
        /*000c*/ 	.byte	0x03, 0x1b
        /*000e*/ 	.short	0x00ff


	//----- nvinfo : EIATTR_EXTERNS
	.align		4
        /*0010*/ 	.byte	0x04, 0x0f
        /*0012*/ 	.short	(.L_10 - .L_9)


	//   ....[0]....
	.align		4
.L_9:
        /*0014*/ 	.word	index@(vprintf)


	//----- nvinfo : EIATTR_MERCURY_ISA_VERSION
	.align		4
.L_10:
        /*0018*/ 	.byte	0x03, 0x5f
        /*001a*/ 	.short	0x0101


	//----- nvinfo : EIATTR_VRC_CTA_INIT_COUNT
	.align		4
        /*001c*/ 	.byte	0x02, 0x4a
	.zero		1
	.zero		1


	//----- nvinfo : EIATTR_SYSCALL_OFFSETS
	.align		4
        /*0020*/ 	.byte	0x04, 0x46
        /*0022*/ 	.short	(.L_12 - .L_11)


	//   ....[0]....
.L_11:
        /*0024*/ 	.word	0x000000f0


	//----- nvinfo : EIATTR_EXIT_INSTR_OFFSETS
	.align		4
.L_12:
        /*0028*/ 	.byte	0x04, 0x1c
        /*002a*/ 	.short	(.L_14 - .L_13)


	//   ....[0]....
.L_13:
        /*002c*/ 	.word	0x00000100


	//----- nvinfo : EIATTR_SW_WAR
	.align		4
.L_14:
        /*0030*/ 	.byte	0x04, 0x36
        /*0032*/ 	.short	(.L_16 - .L_15)
.L_15:
        /*0034*/ 	.word	0x00000008
.L_16:


//--------------------- .nv.callgraph             --------------------------
	.section	.nv.callgraph,"",@"SHT_CUDA_CALLGRAPH"
	.align	4
	.sectionentsize	8
	.align		4
        /*0000*/ 	.word	0x00000000
	.align		4
        /*0004*/ 	.word	0xffffffff
	.align		4
        /*0008*/ 	.word	index@(_Z12helloFromGpuv)
	.align		4
        /*000c*/ 	.word	index@(vprintf)
	.align		4
        /*0010*/ 	.word	0x00000000
	.align		4
        /*0014*/ 	.word	0xfffffffe
	.align		4
        /*0018*/ 	.word	0x00000000
	.align		4
        /*001c*/ 	.word	0xfffffffd
	.align		4
        /*0020*/ 	.word	0x00000000
	.align		4
        /*0024*/ 	.word	0xfffffffc


//--------------------- .nv.constant4             --------------------------
	.section	.nv.constant4,"a",@progbits
	.align	8
	.align		8
.nv.constant4:
        /*0000*/ 	.dword	vprintf
	.align		8
        /*0008*/ 	.dword	$str


//--------------------- .text._Z12helloFromGpuv   --------------------------
	.section	.text._Z12helloFromGpuv,"ax",@progbits
	.align	128
        .global         _Z12helloFromGpuv
        .type           _Z12helloFromGpuv,@function
        .size           _Z12helloFromGpuv,(.L_x_2 - _Z12helloFromGpuv)
        .other          _Z12helloFromGpuv,@"STO_CUDA_ENTRY STV_DEFAULT"
_Z12helloFromGpuv:
.text._Z12helloFromGpuv:
[----:B------:R-:W0:Y:S01]  /*0000*/  LDC R1, c[0x0][0x37c] ;  /* 0x0000df00ff017b82 */ /* 0x000e220000000800 */
[----:B------:R-:W1:Y:S01]  /*0010*/  S2R R8, SR_CTAID.X ;  /* 0x0000000000087919 */ /* 0x000e620000002500 */
[----:B0-----:R-:W-:Y:S01]  /*0020*/  VIADD R1, R1, 0xfffffff8 ;  /* 0xfffffff801017836 */ /* 0x001fe20000000000 */
[----:B------:R-:W-:Y:S01]  /*0030*/  MOV R0, 0x0 ;  /* 0x0000000000007802 */ /* 0x000fe20000000f00 */
[----:B------:R-:W0:Y:S01]  /*0040*/  LDCU UR4, c[0x0][0x2f8] ;  /* 0x00005f00ff0477ac */ /* 0x000e220008000800 */
[----:B------:R-:W1:Y:S03]  /*0050*/  S2R R9, SR_TID.X ;  /* 0x0000000000097919 */ /* 0x000e660000002100 */
[----:B------:R2:W3:Y:S01]  /*0060*/  LDC.64 R2, c[0x4][R0] ;  /* 0x0100000000027b82 */ /* 0x0004e20000000a00 */
[----:B------:R-:W4:Y:S01]  /*0070*/  LDCU.64 UR6, c[0x4][0x8] ;  /* 0x01000100ff0677ac */ /* 0x000f220008000a00 */
[----:B------:R-:W5:Y:S01]  /*0080*/  LDCU UR5, c[0x0][0x2fc] ;  /* 0x00005f80ff0577ac */ /* 0x000f620008000800 */
[----:B0-----:R-:W-:Y:S01]  /*0090*/  IADD3 R6, P0, PT, R1, UR4, RZ ;  /* 0x0000000401067c10 */ /* 0x001fe2000ff1e0ff */
[----:B----4-:R-:W-:Y:S01]  /*00a0*/  IMAD.U32 R4, RZ, RZ, UR6 ;  /* 0x00000006ff047e24 */ /* 0x010fe2000f8e00ff */
[----:B------:R-:W-:-:S03]  /*00b0*/  MOV R5, UR7 ;  /* 0x0000000700057c02 */ /* 0x000fc60008000f00 */
[----:B-----5:R-:W-:Y:S01]  /*00c0*/  IMAD.X R7, RZ, RZ, UR5, P0 ;  /* 0x00000005ff077e24 */ /* 0x020fe200080e06ff */
[----:B-1----:R2:W-:Y:S07]  /*00d0*/  STL.64 [R1], R8 ;  /* 0x0000000801007387 */ /* 0x0025ee0000100a00 */
[----:B------:R-:W-:-:S07]  /*00e0*/  LEPC R20, `(.L_x_0) ;  /* 0x000000001014794e */ /* 0x000fce0000000000 */
[----:B--23--:R-:W-:Y:S05]  /*00f0*/  CALL.ABS.NOINC R2 ;  /* 0x0000000002007343 */ /* 0x00cfea0003c00000 */
.L_x_0:
[----:B------:R-:W-:Y:S05]  /*0100*/  EXIT ;  /* 0x000000000000794d */ /* 0x000fea0003800000 */
.L_x_1:
[----:B------:R-:W-:-:S00]  /*0110*/  BRA `(.L_x_1) ;  /* 0xfffffffc00fc7947 */ /* 0x000fc0000383ffff */
[----:B------:R-:W-:-:S00]  /*0120*/  NOP ;  /* 0x0000000000007918 */ /* 0x000fc00000000000 */
        /* <DEDUP_REMOVED lines=13> */
.L_x_2:


//--------------------- .nv.global.init           --------------------------
	.section	.nv.global.init,"aw",@progbits
.nv.global.init:
	.type		$str,@object
	.size		$str,(.L_0 - $str)
$str:
        /*0000*/ 	.byte	0x48, 0x65, 0x6c, 0x6c, 0x6f, 0x20, 0x57, 0x6f, 0x72, 0x6c, 0x64, 0x20, 0x66, 0x72, 0x6f, 0x6d
        /*0010*/ 	.byte	0x20, 0x62, 0x6c, 0x6f, 0x63, 0x6b, 0x20, 0x25, 0x64, 0x20, 0x61, 0x6e, 0x64, 0x20, 0x74, 0x68
        /*0020*/ 	.byte	0x72, 0x65, 0x61, 0x64, 0x20, 0x25, 0x64, 0x21, 0x0a, 0x00
.L_0:


//--------------------- .nv.shared.reserved.0     --------------------------
	.section	.nv.shared.reserved.0,"aw",@nobits
	.weak		__nv_reservedSMEM_offset_0_alias
	.size		__nv_reservedSMEM_offset_0_alias, 0, 64
	.other		__nv_reservedSMEM_offset_0_alias,@"STO_CUDA_RESERVED_SHARED STV_DEFAULT"
__nv_reservedSMEM_offset_0_alias:
	.zero		0
	.zero		64


//--------------------- .nv.constant0._Z12helloFromGpuv --------------------------
	.section	.nv.constant0._Z12helloFromGpuv,"a",@progbits
	.sectionflags	@""
	.align	4
.nv.constant0._Z12helloFromGpuv:
	.zero		896


//--------------------- SYMBOLS --------------------------

	.type		.nv.reservedSmem.offset0,@object
	.size		.nv.reservedSmem.offset0,0x4
	.type		vprintf,@function
